//
// Generated by NVIDIA NVVM Compiler
//
// Compiler Build ID: CL-36424714
// Cuda compilation tools, release 13.0, V13.0.88
// Based on NVVM 20.0.0
//

.version 9.0
.target sm_100
.address_size 64

	// .globl	_Z8sgemm_v1ILi32EEvPfS0_S0_iii
// _ZZ8sgemm_v1ILi32EEvPfS0_S0_iiiE2As has been demoted
// _ZZ8sgemm_v1ILi32EEvPfS0_S0_iiiE2Bs has been demoted

.visible .entry _Z8sgemm_v1ILi32EEvPfS0_S0_iii(
	.param .u64 .ptr .align 1 _Z8sgemm_v1ILi32EEvPfS0_S0_iii_param_0,
	.param .u64 .ptr .align 1 _Z8sgemm_v1ILi32EEvPfS0_S0_iii_param_1,
	.param .u64 .ptr .align 1 _Z8sgemm_v1ILi32EEvPfS0_S0_iii_param_2,
	.param .u32 _Z8sgemm_v1ILi32EEvPfS0_S0_iii_param_3,
	.param .u32 _Z8sgemm_v1ILi32EEvPfS0_S0_iii_param_4,
	.param .u32 _Z8sgemm_v1ILi32EEvPfS0_S0_iii_param_5
)
{
	.reg .pred 	%p<12>;
	.reg .b32 	%r<46>;
	.reg .b32 	%f<111>;
	.reg .b64 	%rd<13>;
	// demoted variable
	.shared .align 4 .b8 _ZZ8sgemm_v1ILi32EEvPfS0_S0_iiiE2As[4096];
	// demoted variable
	.shared .align 4 .b8 _ZZ8sgemm_v1ILi32EEvPfS0_S0_iiiE2Bs[4096];
	ld.param.u64 	%rd3, [_Z8sgemm_v1ILi32EEvPfS0_S0_iii_param_0];
	ld.param.u64 	%rd4, [_Z8sgemm_v1ILi32EEvPfS0_S0_iii_param_1];
	ld.param.u64 	%rd5, [_Z8sgemm_v1ILi32EEvPfS0_S0_iii_param_2];
	ld.param.u32 	%r27, [_Z8sgemm_v1ILi32EEvPfS0_S0_iii_param_3];
	ld.param.u32 	%r28, [_Z8sgemm_v1ILi32EEvPfS0_S0_iii_param_4];
	ld.param.u32 	%r29, [_Z8sgemm_v1ILi32EEvPfS0_S0_iii_param_5];
	mov.u32 	%r30, %ctaid.y;
	shl.b32 	%r1, %r30, 5;
	mov.u32 	%r31, %ctaid.x;
	shl.b32 	%r2, %r31, 5;
	mov.u32 	%r3, %tid.y;
	mov.u32 	%r4, %tid.x;
	setp.lt.s32 	%p1, %r28, 1;
	mov.f32 	%f110, 0f00000000;
	@%p1 bra 	$L__BB0_7;
	add.s32 	%r32, %r28, 31;
	shr.u32 	%r33, %r32, 5;
	add.s32 	%r5, %r1, %r3;
	shl.b32 	%r34, %r3, 7;
	mov.u32 	%r35, _ZZ8sgemm_v1ILi32EEvPfS0_S0_iiiE2As;
	add.s32 	%r6, %r35, %r34;
	shl.b32 	%r36, %r4, 2;
	add.s32 	%r7, %r6, %r36;
	add.s32 	%r8, %r2, %r4;
	mov.u32 	%r37, _ZZ8sgemm_v1ILi32EEvPfS0_S0_iiiE2Bs;
	add.s32 	%r10, %r37, %r36;
	add.s32 	%r9, %r10, %r34;
	neg.s32 	%r45, %r33;
	mad.lo.s32 	%r38, %r3, %r29, %r4;
	add.s32 	%r44, %r38, %r2;
	shl.b32 	%r13, %r29, 5;
	mad.lo.s32 	%r42, %r28, %r5, %r4;
	cvta.to.global.u64 	%rd1, %rd3;
	cvta.to.global.u64 	%rd2, %rd4;
	mov.f32 	%f110, 0f00000000;
	mov.u32 	%r41, %r4;
	mov.u32 	%r43, %r3;
$L__BB0_2:
	setp.ge.s32 	%p2, %r5, %r27;
	setp.ge.s32 	%p3, %r41, %r28;
	mov.f32 	%f108, 0f00000000;
	or.pred  	%p4, %p2, %p3;
	@%p4 bra 	$L__BB0_4;
	mul.wide.u32 	%rd6, %r42, 4;
	add.s64 	%rd7, %rd1, %rd6;
	ld.global.nc.f32 	%f108, [%rd7];
$L__BB0_4:
	setp.ge.s32 	%p5, %r8, %r29;
	st.shared.f32 	[%r7], %f108;
	setp.ge.s32 	%p6, %r43, %r28;
	mov.f32 	%f109, 0f00000000;
	or.pred  	%p7, %p6, %p5;
	@%p7 bra 	$L__BB0_6;
	mul.wide.s32 	%rd8, %r44, 4;
	add.s64 	%rd9, %rd2, %rd8;
	ld.global.nc.f32 	%f109, [%rd9];
$L__BB0_6:
	st.shared.f32 	[%r9], %f109;
	bar.sync 	0;
	ld.shared.f32 	%f12, [%r6];
	ld.shared.f32 	%f13, [%r10];
	fma.rn.f32 	%f14, %f12, %f13, %f110;
	ld.shared.f32 	%f15, [%r6+4];
	ld.shared.f32 	%f16, [%r10+128];
	fma.rn.f32 	%f17, %f15, %f16, %f14;
	ld.shared.f32 	%f18, [%r6+8];
	ld.shared.f32 	%f19, [%r10+256];
	fma.rn.f32 	%f20, %f18, %f19, %f17;
	ld.shared.f32 	%f21, [%r6+12];
	ld.shared.f32 	%f22, [%r10+384];
	fma.rn.f32 	%f23, %f21, %f22, %f20;
	ld.shared.f32 	%f24, [%r6+16];
	ld.shared.f32 	%f25, [%r10+512];
	fma.rn.f32 	%f26, %f24, %f25, %f23;
	ld.shared.f32 	%f27, [%r6+20];
	ld.shared.f32 	%f28, [%r10+640];
	fma.rn.f32 	%f29, %f27, %f28, %f26;
	ld.shared.f32 	%f30, [%r6+24];
	ld.shared.f32 	%f31, [%r10+768];
	fma.rn.f32 	%f32, %f30, %f31, %f29;
	ld.shared.f32 	%f33, [%r6+28];
	ld.shared.f32 	%f34, [%r10+896];
	fma.rn.f32 	%f35, %f33, %f34, %f32;
	ld.shared.f32 	%f36, [%r6+32];
	ld.shared.f32 	%f37, [%r10+1024];
	fma.rn.f32 	%f38, %f36, %f37, %f35;
	ld.shared.f32 	%f39, [%r6+36];
	ld.shared.f32 	%f40, [%r10+1152];
	fma.rn.f32 	%f41, %f39, %f40, %f38;
	ld.shared.f32 	%f42, [%r6+40];
	ld.shared.f32 	%f43, [%r10+1280];
	fma.rn.f32 	%f44, %f42, %f43, %f41;
	ld.shared.f32 	%f45, [%r6+44];
	ld.shared.f32 	%f46, [%r10+1408];
	fma.rn.f32 	%f47, %f45, %f46, %f44;
	ld.shared.f32 	%f48, [%r6+48];
	ld.shared.f32 	%f49, [%r10+1536];
	fma.rn.f32 	%f50, %f48, %f49, %f47;
	ld.shared.f32 	%f51, [%r6+52];
	ld.shared.f32 	%f52, [%r10+1664];
	fma.rn.f32 	%f53, %f51, %f52, %f50;
	ld.shared.f32 	%f54, [%r6+56];
	ld.shared.f32 	%f55, [%r10+1792];
	fma.rn.f32 	%f56, %f54, %f55, %f53;
	ld.shared.f32 	%f57, [%r6+60];
	ld.shared.f32 	%f58, [%r10+1920];
	fma.rn.f32 	%f59, %f57, %f58, %f56;
	ld.shared.f32 	%f60, [%r6+64];
	ld.shared.f32 	%f61, [%r10+2048];
	fma.rn.f32 	%f62, %f60, %f61, %f59;
	ld.shared.f32 	%f63, [%r6+68];
	ld.shared.f32 	%f64, [%r10+2176];
	fma.rn.f32 	%f65, %f63, %f64, %f62;
	ld.shared.f32 	%f66, [%r6+72];
	ld.shared.f32 	%f67, [%r10+2304];
	fma.rn.f32 	%f68, %f66, %f67, %f65;
	ld.shared.f32 	%f69, [%r6+76];
	ld.shared.f32 	%f70, [%r10+2432];
	fma.rn.f32 	%f71, %f69, %f70, %f68;
	ld.shared.f32 	%f72, [%r6+80];
	ld.shared.f32 	%f73, [%r10+2560];
	fma.rn.f32 	%f74, %f72, %f73, %f71;
	ld.shared.f32 	%f75, [%r6+84];
	ld.shared.f32 	%f76, [%r10+2688];
	fma.rn.f32 	%f77, %f75, %f76, %f74;
	ld.shared.f32 	%f78, [%r6+88];
	ld.shared.f32 	%f79, [%r10+2816];
	fma.rn.f32 	%f80, %f78, %f79, %f77;
	ld.shared.f32 	%f81, [%r6+92];
	ld.shared.f32 	%f82, [%r10+2944];
	fma.rn.f32 	%f83, %f81, %f82, %f80;
	ld.shared.f32 	%f84, [%r6+96];
	ld.shared.f32 	%f85, [%r10+3072];
	fma.rn.f32 	%f86, %f84, %f85, %f83;
	ld.shared.f32 	%f87, [%r6+100];
	ld.shared.f32 	%f88, [%r10+3200];
	fma.rn.f32 	%f89, %f87, %f88, %f86;
	ld.shared.f32 	%f90, [%r6+104];
	ld.shared.f32 	%f91, [%r10+3328];
	fma.rn.f32 	%f92, %f90, %f91, %f89;
	ld.shared.f32 	%f93, [%r6+108];
	ld.shared.f32 	%f94, [%r10+3456];
	fma.rn.f32 	%f95, %f93, %f94, %f92;
	ld.shared.f32 	%f96, [%r6+112];
	ld.shared.f32 	%f97, [%r10+3584];
	fma.rn.f32 	%f98, %f96, %f97, %f95;
	ld.shared.f32 	%f99, [%r6+116];
	ld.shared.f32 	%f100, [%r10+3712];
	fma.rn.f32 	%f101, %f99, %f100, %f98;
	ld.shared.f32 	%f102, [%r6+120];
	ld.shared.f32 	%f103, [%r10+3840];
	fma.rn.f32 	%f104, %f102, %f103, %f101;
	ld.shared.f32 	%f105, [%r6+124];
	ld.shared.f32 	%f106, [%r10+3968];
	fma.rn.f32 	%f110, %f105, %f106, %f104;
	bar.sync 	0;
	add.s32 	%r45, %r45, 1;
	setp.ne.s32 	%p8, %r45, 0;
	add.s32 	%r44, %r44, %r13;
	add.s32 	%r43, %r43, 32;
	add.s32 	%r42, %r42, 32;
	add.s32 	%r41, %r41, 32;
	@%p8 bra 	$L__BB0_2;
$L__BB0_7:
	add.s32 	%r25, %r1, %r3;
	add.s32 	%r26, %r2, %r4;
	setp.ge.s32 	%p9, %r25, %r27;
	setp.ge.s32 	%p10, %r26, %r29;
	or.pred  	%p11, %p9, %p10;
	@%p11 bra 	$L__BB0_9;
	mad.lo.s32 	%r40, %r29, %r25, %r26;
	cvta.to.global.u64 	%rd10, %rd5;
	mul.wide.s32 	%rd11, %r40, 4;
	add.s64 	%rd12, %rd10, %rd11;
	st.global.f32 	[%rd12], %f110;
$L__BB0_9:
	ret;

}


// ===== COMPILED SASS (sm_100) =====

	.target	sm_100

	.elftype	@"ET_EXEC"


//--------------------- .note.nv.tkinfo           --------------------------
	.section	.note.nv.tkinfo,"",@"SHT_NOTE"
	.sectionflags	@"SHF_NOTE_NV_TKINFO"
	.tkinfo
        /*0018*/ 	.word	0x00000002
        /*0030*/ 	.string	""
        /*0030*/ 	.string	"ptxas"
        /*0030*/ 	.string	"Cuda compilation tools, release 13.0, V13.0.88"
        /*0030*/ 	.string	"Build cuda_13.0.r13.0/compiler.36424714_0"
        /*0030*/ 	.string	"-arch sm_100 -m 64 "



//--------------------- .note.nv.cuinfo           --------------------------
	.section	.note.nv.cuinfo,"",@"SHT_NOTE"
	.sectionflags	@"SHF_NOTE_NV_CUINFO"
        /*0018*/ 	.short	0x0002
        /*001a*/ 	.short	0x0064
        /*001c*/ 	.short	0x0082
	.zero		2


//--------------------- .nv.info                  --------------------------
	.section	.nv.info,"",@"SHT_CUDA_INFO"
	.align	4


	//----- nvinfo : EIATTR_REGCOUNT
	.align		4
        /*0000*/ 	.byte	0x04, 0x2f
        /*0002*/ 	.short	(.L_1 - .L_0)
	.align		4
.L_0:
        /*0004*/ 	.word	index@(_Z8sgemm_v1ILi32EEvPfS0_S0_iii)
        /*0008*/ 	.word	0x00000020


	//----- nvinfo : EIATTR_FRAME_SIZE
	.align		4
.L_1:
        /*000c*/ 	.byte	0x04, 0x11
        /*000e*/ 	.short	(.L_3 - .L_2)
	.align		4
.L_2:
        /*0010*/ 	.word	index@(_Z8sgemm_v1ILi32EEvPfS0_S0_iii)
        /*0014*/ 	.word	0x00000000


	//----- nvinfo : EIATTR_MIN_STACK_SIZE
	.align		4
.L_3:
        /*0018*/ 	.byte	0x04, 0x12
        /*001a*/ 	.short	(.L_5 - .L_4)
	.align		4
.L_4:
        /*001c*/ 	.word	index@(_Z8sgemm_v1ILi32EEvPfS0_S0_iii)
        /*0020*/ 	.word	0x00000000
.L_5:


//--------------------- .nv.compat                --------------------------
	.section	.nv.compat,"",@"SHT_CUDA_COMPAT_INFO"
	.align	4
        /*0000*/ 	.byte	0x02, 0x09, 0x00, 0x00, 0x02, 0x02, 0x01, 0x00, 0x02, 0x05, 0x05, 0x00, 0x03, 0x07, 0x01, 0x01
        /*0010*/ 	.byte	0x02, 0x03, 0x00, 0x00, 0x02, 0x06, 0x01, 0x00, 0x04, 0x0b, 0x08, 0x00, 0x09, 0x00, 0x00, 0x00
        /*0020*/ 	.byte	0x00, 0x00, 0x00, 0x00


//--------------------- .nv.info._Z8sgemm_v1ILi32EEvPfS0_S0_iii --------------------------
	.section	.nv.info._Z8sgemm_v1ILi32EEvPfS0_S0_iii,"",@"SHT_CUDA_INFO"
	.sectionflags	@""
	.align	4


	//----- nvinfo : EIATTR_CUDA_API_VERSION
	.align		4
        /*0000*/ 	.byte	0x04, 0x37
        /*0002*/ 	.short	(.L_7 - .L_6)
.L_6:
        /*0004*/ 	.word	0x00000082


	//----- nvinfo : EIATTR_KPARAM_INFO
	.align		4
.L_7:
        /*0008*/ 	.byte	0x04, 0x17
        /*000a*/ 	.short	(.L_9 - .L_8)
.L_8:
        /*000c*/ 	.word	0x00000000
        /*0010*/ 	.short	0x0005
        /*0012*/ 	.short	0x0020
        /*0014*/ 	.byte	0x00, 0xf0, 0x11, 0x00


	//----- nvinfo : EIATTR_KPARAM_INFO
	.align		4
.L_9:
        /*0018*/ 	.byte	0x04, 0x17
        /*001a*/ 	.short	(.L_11 - .L_10)
.L_10:
        /*001c*/ 	.word	0x00000000
        /*0020*/ 	.short	0x0004
        /*0022*/ 	.short	0x001c
        /*0024*/ 	.byte	0x00, 0xf0, 0x11, 0x00


	//----- nvinfo : EIATTR_KPARAM_INFO
	.align		4
.L_11:
        /*0028*/ 	.byte	0x04, 0x17
        /*002a*/ 	.short	(.L_13 - .L_12)
.L_12:
        /*002c*/ 	.word	0x00000000
        /*0030*/ 	.short	0x0003
        /*0032*/ 	.short	0x0018
        /*0034*/ 	.byte	0x00, 0xf0, 0x11, 0x00


	//----- nvinfo : EIATTR_KPARAM_INFO
	.align		4
.L_13:
        /*0038*/ 	.byte	0x04, 0x17
        /*003a*/ 	.short	(.L_15 - .L_14)
.L_14:
        /*003c*/ 	.word	0x00000000
        /*0040*/ 	.short	0x0002
        /*0042*/ 	.short	0x0010
        /*0044*/ 	.byte	0x00, 0xf5, 0x21, 0x00


	//----- nvinfo : EIATTR_KPARAM_INFO
	.align		4
.L_15:
        /*0048*/ 	.byte	0x04, 0x17
        /*004a*/ 	.short	(.L_17 - .L_16)
.L_16:
        /*004c*/ 	.word	0x00000000
        /*0050*/ 	.short	0x0001
        /*0052*/ 	.short	0x0008
        /*0054*/ 	.byte	0x00, 0xf5, 0x21, 0x00


	//----- nvinfo : EIATTR_KPARAM_INFO
	.align		4
.L_17:
        /*0058*/ 	.byte	0x04, 0x17
        /*005a*/ 	.short	(.L_19 - .L_18)
.L_18:
        /*005c*/ 	.word	0x00000000
        /*0060*/ 	.short	0x0000
        /*0062*/ 	.short	0x0000
        /*0064*/ 	.byte	0x00, 0xf5, 0x21, 0x00


	//----- nvinfo : EIATTR_SPARSE_MMA_MASK
	.align		4
.L_19:
        /*0068*/ 	.byte	0x03, 0x50
        /*006a*/ 	.short	0x0000


	//----- nvinfo : EIATTR_MAXREG_COUNT
	.align		4
        /*006c*/ 	.byte	0x03, 0x1b
        /*006e*/ 	.short	0x00ff


	//----- nvinfo : EIATTR_NUM_BARRIERS
	.align		4
        /*0070*/ 	.byte	0x02, 0x4c
        /*0072*/ 	.byte	0x01
	.zero		1


	//----- nvinfo : EIATTR_MERCURY_ISA_VERSION
	.align		4
        /*0074*/ 	.byte	0x03, 0x5f
        /*0076*/ 	.short	0x0101


	//----- nvinfo : EIATTR_VRC_CTA_INIT_COUNT
	.align		4
        /*0078*/ 	.byte	0x02, 0x4a
	.zero		1
	.zero		1


	//----- nvinfo : EIATTR_EXIT_INSTR_OFFSETS
	.align		4
        /*007c*/ 	.byte	0x04, 0x1c
        /*007e*/ 	.short	(.L_21 - .L_20)


	//   ....[0]....
.L_20:
        /*0080*/ 	.word	0x00000860


	//   ....[1]....
        /*0084*/ 	.word	0x000008b0


	//----- nvinfo : EIATTR_CBANK_PARAM_SIZE
	.align		4
.L_21:
        /*0088*/ 	.byte	0x03, 0x19
        /*008a*/ 	.short	0x0024


	//----- nvinfo : EIATTR_PARAM_CBANK
	.align		4
        /*008c*/ 	.byte	0x04, 0x0a
        /*008e*/ 	.short	(.L_23 - .L_22)
	.align		4
.L_22:
        /*0090*/ 	.word	index@(.nv.constant0._Z8sgemm_v1ILi32EEvPfS0_S0_iii)
        /*0094*/ 	.short	0x0380
        /*0096*/ 	.short	0x0024


	//----- nvinfo : EIATTR_SW_WAR
	.align		4
.L_23:
        /*0098*/ 	.byte	0x04, 0x36
        /*009a*/ 	.short	(.L_25 - .L_24)
.L_24:
        /*009c*/ 	.word	0x00000008
.L_25:


//--------------------- .nv.callgraph             --------------------------
	.section	.nv.callgraph,"",@"SHT_CUDA_CALLGRAPH"
	.align	4
	.sectionentsize	8
	.align		4
        /*0000*/ 	.word	0x00000000
	.align		4
        /*0004*/ 	.word	0xffffffff
	.align		4
        /*0008*/ 	.word	0x00000000
	.align		4
        /*000c*/ 	.word	0xfffffffe
	.align		4
        /*0010*/ 	.word	0x00000000
	.align		4
        /*0014*/ 	.word	0xfffffffd
	.align		4
        /*0018*/ 	.word	0x00000000
	.align		4
        /*001c*/ 	.word	0xfffffffc


//--------------------- .text._Z8sgemm_v1ILi32EEvPfS0_S0_iii --------------------------
	.section	.text._Z8sgemm_v1ILi32EEvPfS0_S0_iii,"ax",@progbits
	.align	128
        .global         _Z8sgemm_v1ILi32EEvPfS0_S0_iii
        .type           _Z8sgemm_v1ILi32EEvPfS0_S0_iii,@function
        .size           _Z8sgemm_v1ILi32EEvPfS0_S0_iii,(.L_x_3 - _Z8sgemm_v1ILi32EEvPfS0_S0_iii)
        .other          _Z8sgemm_v1ILi32EEvPfS0_S0_iii,@"STO_CUDA_ENTRY STV_DEFAULT"
_Z8sgemm_v1ILi32EEvPfS0_S0_iii:
.text._Z8sgemm_v1ILi32EEvPfS0_S0_iii:
[----:B------:R-:W-:Y:S01]  /*0000*/  LDC R1, c[0x0][0x37c] ;  /* 0x0000df00ff017b82 */ /* 0x000fe20000000800 */
[----:B------:R-:W0:Y:S01]  /*0010*/  LDCU UR10, c[0x0][0x39c] ;  /* 0x00007380ff0a77ac */ /* 0x000e220008000800 */
[----:B------:R-:W1:Y:S01]  /*0020*/  S2R R0, SR_CTAID.X ;  /* 0x0000000000007919 */ /* 0x000e620000002500 */
[----:B------:R-:W-:Y:S01]  /*0030*/  HFMA2 R21, -RZ, RZ, 0, 0 ;  /* 0x00000000ff157431 */ /* 0x000fe200000001ff */
[----:B------:R-:W2:Y:S01]  /*0040*/  LDCU UR14, c[0x0][0x3a0] ;  /* 0x00007400ff0e77ac */ /* 0x000ea20008000800 */
[----:B------:R-:W3:Y:S01]  /*0050*/  S2R R3, SR_TID.X ;  /* 0x0000000000037919 */ /* 0x000ee20000002100 */
[----:B------:R-:W4:Y:S01]  /*0060*/  LDCU.64 UR8, c[0x0][0x358] ;  /* 0x00006b00ff0877ac */ /* 0x000f220008000a00 */
[----:B------:R-:W1:Y:S01]  /*0070*/  S2R R5, SR_CTAID.Y ;  /* 0x0000000000057919 */ /* 0x000e620000002600 */
[----:B------:R-:W1:Y:S01]  /*0080*/  S2R R2, SR_TID.Y ;  /* 0x0000000000027919 */ /* 0x000e620000002200 */
[----:B0-----:R-:W-:-:S09]  /*0090*/  UISETP.GE.AND UP0, UPT, UR10, 0x1, UPT ;  /* 0x000000010a00788c */ /* 0x001fd2000bf06270 */
[----:B--2-4-:R-:W-:Y:S05]  /*00a0*/  BRA.U !UP0, `(.L_x_0) ;  /* 0x0000000508d87547 */ /* 0x014fea000b800000 */
[----:B------:R-:W0:Y:S01]  /*00b0*/  S2UR UR7, SR_CgaCtaId ;  /* 0x00000000000779c3 */ /* 0x000e220000008800 */
[----:B------:R-:W2:Y:S01]  /*00c0*/  LDCU UR11, c[0x0][0x3a0] ;  /* 0x00007400ff0b77ac */ /* 0x000ea20008000800 */
[-C--:B-1-3--:R-:W-:Y:S02]  /*00d0*/  LEA R6, R0, R3.reuse, 0x5 ;  /* 0x0000000300067211 */ /* 0x08afe400078e28ff */
[----:B------:R-:W-:Y:S01]  /*00e0*/  LEA R24, R5, R2, 0x5 ;  /* 0x0000000205187211 */ /* 0x000fe200078e28ff */
[----:B------:R-:W-:Y:S01]  /*00f0*/  UMOV UR5, 0x400 ;  /* 0x0000040000057882 */ /* 0x000fe20000000000 */
[----:B------:R-:W-:Y:S01]  /*0100*/  UIADD3 UR4, UPT, UPT, UR10, 0x1f, URZ ;  /* 0x0000001f0a047890 */ /* 0x000fe2000fffe0ff */
[----:B------:R-:W-:Y:S01]  /*0110*/  MOV R21, RZ ;  /* 0x000000ff00157202 */ /* 0x000fe20000000f00 */
[----:B------:R-:W1:Y:S01]  /*0120*/  LDC R4, c[0x0][0x3a0] ;  /* 0x0000e800ff047b82 */ /* 0x000e620000000800 */
[----:B------:R-:W-:Y:S01]  /*0130*/  UIADD3 UR6, UPT, UPT, UR5, 0x1000, URZ ;  /* 0x0000100005067890 */ /* 0x000fe2000fffe0ff */
[----:B------:R-:W-:Y:S01]  /*0140*/  MOV R7, R3 ;  /* 0x0000000300077202 */ /* 0x000fe20000000f00 */
[----:B------:R-:W-:Y:S01]  /*0150*/  USHF.R.U32.HI UR4, URZ, 0x5, UR4 ;  /* 0x00000005ff047899 */ /* 0x000fe20008011604 */
[--C-:B------:R-:W-:Y:S01]  /*0160*/  IMAD R16, R24, UR10, R3.reuse ;  /* 0x0000000a18107c24 */ /* 0x100fe2000f8e0203 */
[----:B------:R-:W3:Y:S02]  /*0170*/  LDCU.64 UR12, c[0x0][0x398] ;  /* 0x00007300ff0c77ac */ /* 0x000ee40008000a00 */
[----:B------:R-:W-:Y:S01]  /*0180*/  UIADD3 UR4, UPT, UPT, -UR4, URZ, URZ ;  /* 0x000000ff04047290 */ /* 0x000fe2000fffe1ff */
[----:B--2---:R-:W-:Y:S01]  /*0190*/  IMAD R17, R2, UR11, R3 ;  /* 0x0000000b02117c24 */ /* 0x004fe2000f8e0203 */
[----:B------:R-:W-:-:S02]  /*01a0*/  ISETP.GE.AND P1, PT, R6, UR11, PT ;  /* 0x0000000b06007c0c */ /* 0x000fc4000bf26270 */
[----:B------:R-:W-:Y:S01]  /*01b0*/  MOV R6, R2 ;  /* 0x0000000200067202 */ /* 0x000fe20000000f00 */
[----:B0-----:R-:W-:Y:S01]  /*01c0*/  ULEA UR5, UR7, UR5, 0x18 ;  /* 0x0000000507057291 */ /* 0x001fe2000f8ec0ff */
[----:B------:R-:W-:Y:S01]  /*01d0*/  LEA R17, R0, R17, 0x5 ;  /* 0x0000001100117211 */ /* 0x000fe200078e28ff */
[----:B------:R-:W-:-:S04]  /*01e0*/  ULEA UR6, UR7, UR6, 0x18 ;  /* 0x0000000607067291 */ /* 0x000fc8000f8ec0ff */
[C---:B------:R-:W-:Y:S02]  /*01f0*/  LEA R22, R2.reuse, UR5, 0x7 ;  /* 0x0000000502167c11 */ /* 0x040fe4000f8e38ff */
[C---:B------:R-:W-:Y:S02]  /*0200*/  LEA R19, R3.reuse, UR6, 0x2 ;  /* 0x0000000603137c11 */ /* 0x040fe4000f8e10ff */
[----:B------:R-:W-:Y:S02]  /*0210*/  LEA R20, R3, R22, 0x2 ;  /* 0x0000001603147211 */ /* 0x000fe400078e10ff */
[----:B---3--:R-:W-:-:S07]  /*0220*/  LEA R18, R2, R19, 0x7 ;  /* 0x0000001302127211 */ /* 0x008fce00078e38ff */
.L_x_1:
[----:B------:R-:W-:Y:S01]  /*0230*/  ISETP.GE.AND P0, PT, R7, UR13, PT ;  /* 0x0000000d07007c0c */ /* 0x000fe2000bf06270 */
[----:B------:R-:W-:Y:S01]  /*0240*/  HFMA2 R27, -RZ, RZ, 0, 0 ;  /* 0x00000000ff1b7431 */ /* 0x000fe200000001ff */
[----:B------:R-:W-:Y:S02]  /*0250*/  ISETP.GE.OR P2, PT, R6, UR13, P1 ;  /* 0x0000000d06007c0c */ /* 0x000fe40008f46670 */
[----:B------:R-:W-:Y:S02]  /*0260*/  ISETP.GE.OR P0, PT, R24, UR12, P0 ;  /* 0x0000000c18007c0c */ /* 0x000fe40008706670 */
[----:B------:R-:W-:-:S09]  /*0270*/  MOV R25, RZ ;  /* 0x000000ff00197202 */ /* 0x000fd20000000f00 */
[----:B------:R-:W0:Y:S08]  /*0280*/  @!P2 LDC.64 R8, c[0x0][0x388] ;  /* 0x0000e200ff08ab82 */ /* 0x000e300000000a00 */
[----:B------:R-:W2:Y:S01]  /*0290*/  @!P0 LDC.64 R10, c[0x0][0x380] ;  /* 0x0000e000ff0a8b82 */ /* 0x000ea20000000a00 */
[----:B0-----:R-:W-:-:S05]  /*02a0*/  @!P2 IMAD.WIDE R8, R17, 0x4, R8 ;  /* 0x000000041108a825 */ /* 0x001fca00078e0208 */
[----:B------:R-:W3:Y:S01]  /*02b0*/  @!P2 LDG.E.CONSTANT R27, desc[UR8][R8.64] ;  /* 0x00000008081ba981 */ /* 0x000ee2000c1e9900 */
[----:B--2---:R-:W-:-:S05]  /*02c0*/  @!P0 IMAD.WIDE.U32 R10, R16, 0x4, R10 ;  /* 0x00000004100a8825 */ /* 0x004fca00078e000a */
[----:B------:R-:W2:Y:S04]  /*02d0*/  @!P0 LDG.E.CONSTANT R25, desc[UR8][R10.64] ;  /* 0x000000080a198981 */ /* 0x000ea8000c1e9900 */
[----:B--2---:R-:W-:Y:S04]  /*02e0*/  STS [R20], R25 ;  /* 0x0000001914007388 */ /* 0x004fe80000000800 */
[----:B---3--:R-:W-:Y:S01]  /*02f0*/  STS [R18], R27 ;  /* 0x0000001b12007388 */ /* 0x008fe20000000800 */
[----:B------:R-:W-:Y:S06]  /*0300*/  BAR.SYNC.DEFER_BLOCKING 0x0 ;  /* 0x0000000000007b1d */ /* 0x000fec0000010000 */
[----:B------:R-:W-:Y:S04]  /*0310*/  LDS R26, [R19] ;  /* 0x00000000131a7984 */ /* 0x000fe80000000800 */
[----:B------:R-:W0:Y:S04]  /*0320*/  LDS.128 R12, [R22] ;  /* 0x00000000160c7984 */ /* 0x000e280000000c00 */
[----:B------:R-:W2:Y:S04]  /*0330*/  LDS R29, [R19+0x80] ;  /* 0x00008000131d7984 */ /* 0x000ea80000000800 */
[----:B------:R-:W3:Y:S04]  /*0340*/  LDS R23, [R19+0x100] ;  /* 0x0001000013177984 */ /* 0x000ee80000000800 */
[----:B------:R-:W-:Y:S01]  /*0350*/  LDS.128 R8, [R22+0x10] ;  /* 0x0000100016087984 */ /* 0x000fe20000000c00 */
[----:B0-----:R-:W-:-:S03]  /*0360*/  FFMA R12, R12, R26, R21 ;  /* 0x0000001a0c0c7223 */ /* 0x001fc60000000015 */
[----:B------:R-:W0:Y:S01]  /*0370*/  LDS R21, [R19+0x180] ;  /* 0x0001800013157984 */ /* 0x000e220000000800 */
[----:B--2---:R-:W-:-:S03]  /*0380*/  FFMA R26, R29, R13, R12 ;  /* 0x0000000d1d1a7223 */ /* 0x004fc6000000000c */
[----:B------:R-:W2:Y:S04]  /*0390*/  LDS R13, [R19+0x200] ;  /* 0x00020000130d7984 */ /* 0x000ea80000000800 */
[----:B------:R-:W4:Y:S01]  /*03a0*/  LDS R12, [R19+0x280] ;  /* 0x00028000130c7984 */ /* 0x000f220000000800 */
[----:B---3--:R-:W-:-:S03]  /*03b0*/  FFMA R14, R23, R14, R26 ;  /* 0x0000000e170e7223 */ /* 0x008fc6000000001a */
[----:B------:R-:W-:Y:S01]  /*03c0*/  LDS R23, [R19+0x380] ;  /* 0x0003800013177984 */ /* 0x000fe20000000800 */
[----:B0-----:R-:W-:-:S03]  /*03d0*/  FFMA R15, R21, R15, R14 ;  /* 0x0000000f150f7223 */ /* 0x001fc6000000000e */
[----:B------:R-:W0:Y:S01]  /*03e0*/  LDS R21, [R19+0x300] ;  /* 0x0003000013157984 */ /* 0x000e220000000800 */
[----:B--2---:R-:W-:-:S03]  /*03f0*/  FFMA R13, R8, R13, R15 ;  /* 0x0000000d080d7223 */ /* 0x004fc6000000000f */
[----:B------:R-:W-:Y:S01]  /*0400*/  LDS R8, [R19+0x480] ;  /* 0x0004800013087984 */ /* 0x000fe20000000800 */
[----:B----4-:R-:W-:-:S03]  /*0410*/  FFMA R26, R12, R9, R13 ;  /* 0x000000090c1a7223 */ /* 0x010fc6000000000d */
[----:B------:R-:W-:Y:S04]  /*0420*/  LDS R9, [R19+0x400] ;  /* 0x0004000013097984 */ /* 0x000fe80000000800 */
[----:B------:R-:W2:Y:S01]  /*0430*/  LDS.128 R12, [R22+0x20] ;  /* 0x00002000160c7984 */ /* 0x000ea20000000c00 */
[----:B0-----:R-:W-:-:S03]  /*0440*/  FFMA R10, R21, R10, R26 ;  /* 0x0000000a150a7223 */ /* 0x001fc6000000001a */
[----:B------:R-:W0:Y:S01]  /*0450*/  LDS R21, [R19+0x500] ;  /* 0x0005000013157984 */ /* 0x000e220000000800 */
[----:B------:R-:W-:-:S03]  /*0460*/  FFMA R11, R23, R11, R10 ;  /* 0x0000000b170b7223 */ /* 0x000fc6000000000a */
[----:B------:R-:W3:Y:S01]  /*0470*/  LDS R23, [R19+0x580] ;  /* 0x0005800013177984 */ /* 0x000ee20000000800 */
[----:B--2---:R-:W-:-:S03]  /*0480*/  FFMA R9, R12, R9, R11 ;  /* 0x000000090c097223 */ /* 0x004fc6000000000b */
[----:B------:R-:W-:Y:S01]  /*0490*/  LDS R12, [R19+0x680] ;  /* 0x00068000130c7984 */ /* 0x000fe20000000800 */
[----:B------:R-:W-:-:S03]  /*04a0*/  FFMA R26, R8, R13, R9 ;  /* 0x0000000d081a7223 */ /* 0x000fc60000000009 */
[----:B------:R-:W-:Y:S04]  /*04b0*/  LDS R13, [R19+0x600] ;  /* 0x00060000130d7984 */ /* 0x000fe80000000800 */
[----:B------:R-:W2:Y:S01]  /*04c0*/  LDS.128 R8, [R22+0x30] ;  /* 0x0000300016087984 */ /* 0x000ea20000000c00 */
[----:B0-----:R-:W-:-:S03]  /*04d0*/  FFMA R14, R21, R14, R26 ;  /* 0x0000000e150e7223 */ /* 0x001fc6000000001a */
[----:B------:R-:W0:Y:S01]  /*04e0*/  LDS R21, [R19+0x700] ;  /* 0x0007000013157984 */ /* 0x000e220000000800 */
[----:B---3--:R-:W-:-:S03]  /*04f0*/  FFMA R15, R23, R15, R14 ;  /* 0x0000000f170f7223 */ /* 0x008fc6000000000e */
        /* <DEDUP_REMOVED lines=16> */
[----:B------:R-:W-:Y:S01]  /*0600*/  LDS R26, [R19+0xc80] ;  /* 0x000c8000131a7984 */ /* 0x000fe20000000800 */
[----:B---3--:R-:W-:-:S03]  /*0610*/  FFMA R15, R23, R15, R14 ;  /* 0x0000000f170f7223 */ /* 0x008fc6000000000e */
[----:B------:R-:W0:Y:S04]  /*0620*/  LDS R23, [R19+0xb00] ;  /* 0x000b000013177984 */ /* 0x000e280000000800 */
[----:B------:R-:W-:Y:S01]  /*0630*/  LDS R21, [R19+0xd00] ;  /* 0x000d000013157984 */ /* 0x000fe20000000800 */
[----:B--2---:R-:W-:-:S03]  /*0640*/  FFMA R13, R8, R13, R15 ;  /* 0x0000000d080d7223 */ /* 0x004fc6000000000f */
[----:B------:R-:W2:Y:S01]  /*0650*/  LDS R8, [R19+0xb80] ;  /* 0x000b800013087984 */ /* 0x000ea20000000800 */
[----:B------:R-:W-:-:S03]  /*0660*/  FFMA R28, R12, R9, R13 ;  /* 0x000000090c1c7223 */ /* 0x000fc6000000000d */
[----:B------:R-:W-:Y:S04]  /*0670*/  LDS R9, [R19+0xc00] ;  /* 0x000c000013097984 */ /* 0x000fe80000000800 */
[----:B------:R-:W3:Y:S01]  /*0680*/  LDS.128 R12, [R22+0x60] ;  /* 0x00006000160c7984 */ /* 0x000ee20000000c00 */
[----:B0-----:R-:W-:-:S04]  /*0690*/  FFMA R23, R23, R10, R28 ;  /* 0x0000000a17177223 */ /* 0x001fc8000000001c */
[----:B--2---:R-:W-:Y:S02]  /*06a0*/  FFMA R11, R8, R11, R23 ;  /* 0x0000000b080b7223 */ /* 0x004fe40000000017 */
[----:B------:R-:W-:Y:S02]  /*06b0*/  LDS R23, [R19+0xf80] ;  /* 0x000f800013177984 */ /* 0x000fe40000000800 */
[----:B---3--:R-:W-:Y:S02]  /*06c0*/  FFMA R9, R12, R9, R11 ;  /* 0x000000090c097223 */ /* 0x008fe4000000000b */
[----:B------:R-:W0:Y:S02]  /*06d0*/  LDS R12, [R19+0xd80] ;  /* 0x000d8000130c7984 */ /* 0x000e240000000800 */
[----:B------:R-:W-:Y:S02]  /*06e0*/  FFMA R28, R26, R13, R9 ;  /* 0x0000000d1a1c7223 */ /* 0x000fe40000000009 */
[----:B------:R-:W-:Y:S04]  /*06f0*/  LDS R13, [R19+0xe00] ;  /* 0x000e0000130d7984 */ /* 0x000fe80000000800 */
[----:B------:R-:W2:Y:S01]  /*0700*/  LDS.128 R8, [R22+0x70] ;  /* 0x0000700016087984 */ /* 0x000ea20000000c00 */
[----:B------:R-:W-:-:S03]  /*0710*/  FFMA R21, R21, R14, R28 ;  /* 0x0000000e15157223 */ /* 0x000fc6000000001c */
[----:B------:R-:W3:Y:S04]  /*0720*/  LDS R26, [R19+0xe80] ;  /* 0x000e8000131a7984 */ /* 0x000ee80000000800 */
[----:B------:R-:W4:Y:S01]  /*0730*/  LDS R14, [R19+0xf00] ;  /* 0x000f0000130e7984 */ /* 0x000f220000000800 */
[----:B------:R-:W-:-:S04]  /*0740*/  UIADD3 UR4, UPT, UPT, UR4, 0x1, URZ ;  /* 0x0000000104047890 */ /* 0x000fc8000fffe0ff */
[----:B------:R-:W-:Y:S01]  /*0750*/  UISETP.NE.AND UP0, UPT, UR4, URZ, UPT ;  /* 0x000000ff0400728c */ /* 0x000fe2000bf05270 */
[----:B------:R-:W-:Y:S02]  /*0760*/  IADD3 R6, PT, PT, R6, 0x20, RZ ;  /* 0x0000002006067810 */ /* 0x000fe40007ffe0ff */
[----:B------:R-:W-:Y:S01]  /*0770*/  IADD3 R7, PT, PT, R7, 0x20, RZ ;  /* 0x0000002007077810 */ /* 0x000fe20007ffe0ff */
[----:B0-----:R-:W-:-:S04]  /*0780*/  FFMA R15, R12, R15, R21 ;  /* 0x0000000f0c0f7223 */ /* 0x001fc80000000015 */
[----:B--2---:R-:W-:-:S04]  /*0790*/  FFMA R13, R8, R13, R15 ;  /* 0x0000000d080d7223 */ /* 0x004fc8000000000f */
[----:B---3--:R-:W-:-:S04]  /*07a0*/  FFMA R9, R26, R9, R13 ;  /* 0x000000091a097223 */ /* 0x008fc8000000000d */
[----:B----4-:R-:W-:Y:S01]  /*07b0*/  FFMA R10, R14, R10, R9 ;  /* 0x0000000a0e0a7223 */ /* 0x010fe20000000009 */
[----:B-1----:R-:W-:Y:S02]  /*07c0*/  LEA R17, R4, R17, 0x5 ;  /* 0x0000001104117211 */ /* 0x002fe400078e28ff */
[----:B------:R-:W-:Y:S01]  /*07d0*/  IADD3 R16, PT, PT, R16, 0x20, RZ ;  /* 0x0000002010107810 */ /* 0x000fe20007ffe0ff */
[----:B------:R-:W-:Y:S01]  /*07e0*/  FFMA R21, R23, R11, R10 ;  /* 0x0000000b17157223 */ /* 0x000fe2000000000a */
[----:B------:R-:W-:Y:S06]  /*07f0*/  BAR.SYNC.DEFER_BLOCKING 0x0 ;  /* 0x0000000000007b1d */ /* 0x000fec0000010000 */
[----:B------:R-:W-:Y:S05]  /*0800*/  BRA.U UP0, `(.L_x_1) ;  /* 0xfffffff900887547 */ /* 0x000fea000b83ffff */
.L_x_0:
[----:B------:R-:W0:Y:S01]  /*0810*/  LDCU UR4, c[0x0][0x398] ;  /* 0x00007300ff0477ac */ /* 0x000e220008000800 */
[----:B-1-3--:R-:W-:Y:S02]  /*0820*/  LEA R0, R0, R3, 0x5 ;  /* 0x0000000300007211 */ /* 0x00afe400078e28ff */
[----:B------:R-:W-:Y:S02]  /*0830*/  LEA R5, R5, R2, 0x5 ;  /* 0x0000000205057211 */ /* 0x000fe400078e28ff */
[----:B------:R-:W-:-:S04]  /*0840*/  ISETP.GE.AND P0, PT, R0, UR14, PT ;  /* 0x0000000e00007c0c */ /* 0x000fc8000bf06270 */
[----:B0-----:R-:W-:-:S13]  /*0850*/  ISETP.GE.OR P0, PT, R5, UR4, P0 ;  /* 0x0000000405007c0c */ /* 0x001fda0008706670 */
[----:B------:R-:W-:Y:S05]  /*0860*/  @P0 EXIT ;  /* 0x000000000000094d */ /* 0x000fea0003800000 */
[----:B------:R-:W0:Y:S01]  /*0870*/  LDC.64 R2, c[0x0][0x390] ;  /* 0x0000e400ff027b82 */ /* 0x000e220000000a00 */
[----:B------:R-:W-:-:S04]  /*0880*/  IMAD R5, R5, UR14, R0 ;  /* 0x0000000e05057c24 */ /* 0x000fc8000f8e0200 */
[----:B0-----:R-:W-:-:S05]  /*0890*/  IMAD.WIDE R2, R5, 0x4, R2 ;  /* 0x0000000405027825 */ /* 0x001fca00078e0202 */
[----:B------:R-:W-:Y:S01]  /*08a0*/  STG.E desc[UR8][R2.64], R21 ;  /* 0x0000001502007986 */ /* 0x000fe2000c101908 */
[----:B------:R-:W-:Y:S05]  /*08b0*/  EXIT ;  /* 0x000000000000794d */ /* 0x000fea0003800000 */
.L_x_2:
[----:B------:R-:W-:-:S00]  /*08c0*/  BRA `(.L_x_2) ;  /* 0xfffffffc00fc7947 */ /* 0x000fc0000383ffff */
[----:B------:R-:W-:-:S00]  /*08d0*/  NOP ;  /* 0x0000000000007918 */ /* 0x000fc00000000000 */
        /* <DEDUP_REMOVED lines=10> */
.L_x_3:


//--------------------- .nv.shared._Z8sgemm_v1ILi32EEvPfS0_S0_iii --------------------------
	.section	.nv.shared._Z8sgemm_v1ILi32EEvPfS0_S0_iii,"aw",@nobits
	.sectionflags	@""
	.align	4
.nv.shared._Z8sgemm_v1ILi32EEvPfS0_S0_iii:
	.zero		9216


//--------------------- .nv.shared.reserved.0     --------------------------
	.section	.nv.shared.reserved.0,"aw",@nobits
	.weak		__nv_reservedSMEM_offset_0_alias
	.size		__nv_reservedSMEM_offset_0_alias, 0, 64
	.other		__nv_reservedSMEM_offset_0_alias,@"STO_CUDA_RESERVED_SHARED STV_DEFAULT"
__nv_reservedSMEM_offset_0_alias:
	.zero		0
	.zero		64


//--------------------- .nv.constant0._Z8sgemm_v1ILi32EEvPfS0_S0_iii --------------------------
	.section	.nv.constant0._Z8sgemm_v1ILi32EEvPfS0_S0_iii,"a",@progbits
	.sectionflags	@""
	.align	4
.nv.constant0._Z8sgemm_v1ILi32EEvPfS0_S0_iii:
	.zero		932


//--------------------- SYMBOLS --------------------------

	.type		.nv.reservedSmem.offset0,@object
	.size		.nv.reservedSmem.offset0,0x4
	.type		.nv.reservedSmem.cap,@object
	.size		.nv.reservedSmem.cap,0x4
